//
// Generated by NVIDIA NVVM Compiler
//
// Compiler Build ID: CL-36424714
// Cuda compilation tools, release 13.0, V13.0.88
// Based on NVVM 20.0.0
//

.version 9.0
.target sm_100
.address_size 64

	// .globl	_Z12process_funcPcPiiS0_
// _ZZ12process_funcPcPiiS0_E3sum has been demoted
.global .align 1 .b8 $str[4] = {115, 117, 109};

.visible .entry _Z12process_funcPcPiiS0_(
	.param .u64 .ptr .align 1 _Z12process_funcPcPiiS0__param_0,
	.param .u64 .ptr .align 1 _Z12process_funcPcPiiS0__param_1,
	.param .u32 _Z12process_funcPcPiiS0__param_2,
	.param .u64 .ptr .align 1 _Z12process_funcPcPiiS0__param_3
)
{
	.reg .pred 	%p<8>;
	.reg .b16 	%rs<15>;
	.reg .b32 	%r<7>;
	.reg .b64 	%rd<19>;
	// demoted variable
	.shared .align 4 .u32 _ZZ12process_funcPcPiiS0_E3sum;
	ld.param.u64 	%rd9, [_Z12process_funcPcPiiS0__param_0];
	ld.param.u64 	%rd7, [_Z12process_funcPcPiiS0__param_1];
	ld.param.u32 	%r2, [_Z12process_funcPcPiiS0__param_2];
	ld.param.u64 	%rd8, [_Z12process_funcPcPiiS0__param_3];
	cvta.to.global.u64 	%rd17, %rd9;
	mov.u32 	%r1, %tid.x;
	setp.ge.s32 	%p1, %r1, %r2;
	@%p1 bra 	$L__BB0_11;
	setp.ne.s32 	%p2, %r1, 0;
	@%p2 bra 	$L__BB0_3;
	mov.b32 	%r3, 0;
	st.shared.u32 	[_ZZ12process_funcPcPiiS0_E3sum], %r3;
$L__BB0_3:
	bar.sync 	0;
	bar.sync 	0;
	ld.global.u8 	%rs13, [%rd17];
	setp.eq.s16 	%p3, %rs13, 0;
	mov.u64 	%rd18, $str;
	mov.b16 	%rs5, 0;
	mov.u16 	%rs14, %rs5;
	@%p3 bra 	$L__BB0_7;
	mov.u64 	%rd18, $str;
$L__BB0_5:
	ld.global.nc.u8 	%rs6, [%rd18];
	cvt.u16.u8 	%rs7, %rs6;
	setp.ne.s16 	%p4, %rs13, %rs7;
	mov.u16 	%rs14, %rs13;
	@%p4 bra 	$L__BB0_7;
	add.s64 	%rd4, %rd17, 1;
	add.s64 	%rd18, %rd18, 1;
	ld.global.u8 	%rs13, [%rd17+1];
	setp.ne.s16 	%p5, %rs13, 0;
	mov.u64 	%rd17, %rd4;
	mov.u16 	%rs14, %rs5;
	@%p5 bra 	$L__BB0_5;
$L__BB0_7:
	ld.global.nc.u8 	%rs10, [%rd18];
	cvt.u16.u8 	%rs11, %rs10;
	and.b16  	%rs12, %rs14, 255;
	setp.ne.s16 	%p6, %rs12, %rs11;
	@%p6 bra 	$L__BB0_9;
	cvta.to.global.u64 	%rd12, %rd7;
	mul.wide.u32 	%rd13, %r1, 4;
	add.s64 	%rd14, %rd12, %rd13;
	ld.global.u32 	%r4, [%rd14];
	atom.shared.add.u32 	%r5, [_ZZ12process_funcPcPiiS0_E3sum], %r4;
$L__BB0_9:
	setp.ne.s32 	%p7, %r1, 0;
	bar.sync 	0;
	@%p7 bra 	$L__BB0_11;
	ld.shared.u32 	%r6, [_ZZ12process_funcPcPiiS0_E3sum];
	cvta.to.global.u64 	%rd15, %rd8;
	st.global.u32 	[%rd15], %r6;
$L__BB0_11:
	ret;

}


// ===== COMPILED SASS (sm_100) =====

	.target	sm_100

	.elftype	@"ET_EXEC"


//--------------------- .note.nv.tkinfo           --------------------------
	.section	.note.nv.tkinfo,"",@"SHT_NOTE"
	.sectionflags	@"SHF_NOTE_NV_TKINFO"
	.tkinfo
        /*0018*/ 	.word	0x00000002
        /*0030*/ 	.string	""
        /*0030*/ 	.string	"ptxas"
        /*0030*/ 	.string	"Cuda compilation tools, release 13.0, V13.0.88"
        /*0030*/ 	.string	"Build cuda_13.0.r13.0/compiler.36424714_0"
        /*0030*/ 	.string	"-arch sm_100 -m 64 "



//--------------------- .note.nv.cuinfo           --------------------------
	.section	.note.nv.cuinfo,"",@"SHT_NOTE"
	.sectionflags	@"SHF_NOTE_NV_CUINFO"
        /*0018*/ 	.short	0x0002
        /*001a*/ 	.short	0x0064
        /*001c*/ 	.short	0x0082
	.zero		2


//--------------------- .nv.info                  --------------------------
	.section	.nv.info,"",@"SHT_CUDA_INFO"
	.align	4


	//----- nvinfo : EIATTR_REGCOUNT
	.align		4
        /*0000*/ 	.byte	0x04, 0x2f
        /*0002*/ 	.short	(.L_2 - .L_1)
	.align		4
.L_1:
        /*0004*/ 	.word	index@(_Z12process_funcPcPiiS0_)
        /*0008*/ 	.word	0x0000000a


	//----- nvinfo : EIATTR_FRAME_SIZE
	.align		4
.L_2:
        /*000c*/ 	.byte	0x04, 0x11
        /*000e*/ 	.short	(.L_4 - .L_3)
	.align		4
.L_3:
        /*0010*/ 	.word	index@(_Z12process_funcPcPiiS0_)
        /*0014*/ 	.word	0x00000000


	//----- nvinfo : EIATTR_MIN_STACK_SIZE
	.align		4
.L_4:
        /*0018*/ 	.byte	0x04, 0x12
        /*001a*/ 	.short	(.L_6 - .L_5)
	.align		4
.L_5:
        /*001c*/ 	.word	index@(_Z12process_funcPcPiiS0_)
        /*0020*/ 	.word	0x00000000
.L_6:


//--------------------- .nv.compat                --------------------------
	.section	.nv.compat,"",@"SHT_CUDA_COMPAT_INFO"
	.align	4
        /*0000*/ 	.byte	0x02, 0x09, 0x00, 0x00, 0x02, 0x02, 0x01, 0x00, 0x02, 0x05, 0x05, 0x00, 0x03, 0x07, 0x01, 0x01
        /*0010*/ 	.byte	0x02, 0x03, 0x00, 0x00, 0x02, 0x06, 0x01, 0x00, 0x04, 0x0b, 0x08, 0x00, 0x09, 0x00, 0x00, 0x00
        /*0020*/ 	.byte	0x00, 0x00, 0x00, 0x00


//--------------------- .nv.info._Z12process_funcPcPiiS0_ --------------------------
	.section	.nv.info._Z12process_funcPcPiiS0_,"",@"SHT_CUDA_INFO"
	.sectionflags	@""
	.align	4


	//----- nvinfo : EIATTR_CUDA_API_VERSION
	.align		4
        /*0000*/ 	.byte	0x04, 0x37
        /*0002*/ 	.short	(.L_8 - .L_7)
.L_7:
        /*0004*/ 	.word	0x00000082


	//----- nvinfo : EIATTR_KPARAM_INFO
	.align		4
.L_8:
        /*0008*/ 	.byte	0x04, 0x17
        /*000a*/ 	.short	(.L_10 - .L_9)
.L_9:
        /*000c*/ 	.word	0x00000000
        /*0010*/ 	.short	0x0003
        /*0012*/ 	.short	0x0018
        /*0014*/ 	.byte	0x00, 0xf5, 0x21, 0x00


	//----- nvinfo : EIATTR_KPARAM_INFO
	.align		4
.L_10:
        /*0018*/ 	.byte	0x04, 0x17
        /*001a*/ 	.short	(.L_12 - .L_11)
.L_11:
        /*001c*/ 	.word	0x00000000
        /*0020*/ 	.short	0x0002
        /*0022*/ 	.short	0x0010
        /*0024*/ 	.byte	0x00, 0xf0, 0x11, 0x00


	//----- nvinfo : EIATTR_KPARAM_INFO
	.align		4
.L_12:
        /*0028*/ 	.byte	0x04, 0x17
        /*002a*/ 	.short	(.L_14 - .L_13)
.L_13:
        /*002c*/ 	.word	0x00000000
        /*0030*/ 	.short	0x0001
        /*0032*/ 	.short	0x0008
        /*0034*/ 	.byte	0x00, 0xf5, 0x21, 0x00


	//----- nvinfo : EIATTR_KPARAM_INFO
	.align		4
.L_14:
        /*0038*/ 	.byte	0x04, 0x17
        /*003a*/ 	.short	(.L_16 - .L_15)
.L_15:
        /*003c*/ 	.word	0x00000000
        /*0040*/ 	.short	0x0000
        /*0042*/ 	.short	0x0000
        /*0044*/ 	.byte	0x00, 0xf5, 0x21, 0x00


	//----- nvinfo : EIATTR_SPARSE_MMA_MASK
	.align		4
.L_16:
        /*0048*/ 	.byte	0x03, 0x50
        /*004a*/ 	.short	0x0000


	//----- nvinfo : EIATTR_MAXREG_COUNT
	.align		4
        /*004c*/ 	.byte	0x03, 0x1b
        /*004e*/ 	.short	0x00ff


	//----- nvinfo : EIATTR_NUM_BARRIERS
	.align		4
        /*0050*/ 	.byte	0x02, 0x4c
        /*0052*/ 	.byte	0x01
	.zero		1


	//----- nvinfo : EIATTR_MERCURY_ISA_VERSION
	.align		4
        /*0054*/ 	.byte	0x03, 0x5f
        /*0056*/ 	.short	0x0101


	//----- nvinfo : EIATTR_INT_WARP_WIDE_INSTR_OFFSETS
	.align		4
        /*0058*/ 	.byte	0x04, 0x31
        /*005a*/ 	.short	(.L_18 - .L_17)


	//   ....[0]....
.L_17:
        /*005c*/ 	.word	0x00000320


	//   ....[1]....
        /*0060*/ 	.word	0x00000380


	//----- nvinfo : EIATTR_VRC_CTA_INIT_COUNT
	.align		4
.L_18:
        /*0064*/ 	.byte	0x02, 0x4a
	.zero		1
	.zero		1


	//----- nvinfo : EIATTR_EXIT_INSTR_OFFSETS
	.align		4
        /*0068*/ 	.byte	0x04, 0x1c
        /*006a*/ 	.short	(.L_20 - .L_19)


	//   ....[0]....
.L_19:
        /*006c*/ 	.word	0x00000050


	//   ....[1]....
        /*0070*/ 	.word	0x000003c0


	//   ....[2]....
        /*0074*/ 	.word	0x00000430


	//----- nvinfo : EIATTR_CBANK_PARAM_SIZE
	.align		4
.L_20:
        /*0078*/ 	.byte	0x03, 0x19
        /*007a*/ 	.short	0x0020


	//----- nvinfo : EIATTR_PARAM_CBANK
	.align		4
        /*007c*/ 	.byte	0x04, 0x0a
        /*007e*/ 	.short	(.L_22 - .L_21)
	.align		4
.L_21:
        /*0080*/ 	.word	index@(.nv.constant0._Z12process_funcPcPiiS0_)
        /*0084*/ 	.short	0x0380
        /*0086*/ 	.short	0x0020


	//----- nvinfo : EIATTR_SW_WAR
	.align		4
.L_22:
        /*0088*/ 	.byte	0x04, 0x36
        /*008a*/ 	.short	(.L_24 - .L_23)
.L_23:
        /*008c*/ 	.word	0x00000008
.L_24:


//--------------------- .nv.callgraph             --------------------------
	.section	.nv.callgraph,"",@"SHT_CUDA_CALLGRAPH"
	.align	4
	.sectionentsize	8
	.align		4
        /*0000*/ 	.word	0x00000000
	.align		4
        /*0004*/ 	.word	0xffffffff
	.align		4
        /*0008*/ 	.word	0x00000000
	.align		4
        /*000c*/ 	.word	0xfffffffe
	.align		4
        /*0010*/ 	.word	0x00000000
	.align		4
        /*0014*/ 	.word	0xfffffffd
	.align		4
        /*0018*/ 	.word	0x00000000
	.align		4
        /*001c*/ 	.word	0xfffffffc


//--------------------- .nv.constant4             --------------------------
	.section	.nv.constant4,"a",@progbits
	.align	8
	.align		8
.nv.constant4:
        /*0000*/ 	.dword	$str


//--------------------- .text._Z12process_funcPcPiiS0_ --------------------------
	.section	.text._Z12process_funcPcPiiS0_,"ax",@progbits
	.align	128
        .global         _Z12process_funcPcPiiS0_
        .type           _Z12process_funcPcPiiS0_,@function
        .size           _Z12process_funcPcPiiS0_,(.L_x_4 - _Z12process_funcPcPiiS0_)
        .other          _Z12process_funcPcPiiS0_,@"STO_CUDA_ENTRY STV_DEFAULT"
_Z12process_funcPcPiiS0_:
.text._Z12process_funcPcPiiS0_:
[----:B------:R-:W-:Y:S01]  /*0000*/  LDC R1, c[0x0][0x37c] ;  /* 0x0000df00ff017b82 */ /* 0x000fe20000000800 */
[----:B------:R-:W0:Y:S01]  /*0010*/  S2R R7, SR_TID.X ;  /* 0x0000000000077919 */ /* 0x000e220000002100 */
[----:B------:R-:W0:Y:S02]  /*0020*/  LDCU UR4, c[0x0][0x390] ;  /* 0x00007200ff0477ac */ /* 0x000e240008000800 */
[----:B0-----:R-:W-:Y:S01]  /*0030*/  ISETP.GE.AND P0, PT, R7, UR4, PT ;  /* 0x0000000407007c0c */ /* 0x001fe2000bf06270 */
[----:B------:R-:W0:-:S12]  /*0040*/  LDCU.64 UR4, c[0x0][0x380] ;  /* 0x00007000ff0477ac */ /* 0x000e180008000a00 */
[----:B0-----:R-:W-:Y:S05]  /*0050*/  @P0 EXIT ;  /* 0x000000000000094d */ /* 0x001fea0003800000 */
[----:B------:R-:W-:Y:S01]  /*0060*/  ISETP.NE.AND P0, PT, R7, RZ, PT ;  /* 0x000000ff0700720c */ /* 0x000fe20003f05270 */
[----:B------:R-:W0:Y:S01]  /*0070*/  LDCU.64 UR8, c[0x0][0x358] ;  /* 0x00006b00ff0877ac */ /* 0x000e220008000a00 */
[----:B------:R-:W-:Y:S02]  /*0080*/  IMAD.U32 R2, RZ, RZ, UR4 ;  /* 0x00000004ff027e24 */ /* 0x000fe4000f8e00ff */
[----:B------:R-:W-:Y:S01]  /*0090*/  IMAD.U32 R3, RZ, RZ, UR5 ;  /* 0x00000005ff037e24 */ /* 0x000fe2000f8e00ff */
[----:B------:R-:W1:Y:S08]  /*00a0*/  LDCU.64 UR6, c[0x4][URZ] ;  /* 0x01000000ff0677ac */ /* 0x000e700008000a00 */
[----:B------:R-:W2:Y:S01]  /*00b0*/  @!P0 S2R R5, SR_CgaCtaId ;  /* 0x0000000000058919 */ /* 0x000ea20000008800 */
[----:B------:R-:W-:-:S04]  /*00c0*/  @!P0 MOV R0, 0x400 ;  /* 0x0000040000008802 */ /* 0x000fc80000000f00 */
[----:B--2---:R-:W-:-:S05]  /*00d0*/  @!P0 LEA R0, R5, R0, 0x18 ;  /* 0x0000000005008211 */ /* 0x004fca00078ec0ff */
[----:B------:R2:W-:Y:S01]  /*00e0*/  @!P0 STS [R0], RZ ;  /* 0x000000ff00008388 */ /* 0x0005e20000000800 */
[----:B------:R-:W-:Y:S08]  /*00f0*/  BAR.SYNC.DEFER_BLOCKING 0x0 ;  /* 0x0000000000007b1d */ /* 0x000ff00000010000 */
[----:B------:R-:W-:Y:S06]  /*0100*/  BAR.SYNC.DEFER_BLOCKING 0x0 ;  /* 0x0000000000007b1d */ /* 0x000fec0000010000 */
[----:B0-----:R-:W3:Y:S01]  /*0110*/  LDG.E.U8 R2, desc[UR8][R2.64] ;  /* 0x0000000802027981 */ /* 0x001ee2000c1e1100 */
[----:B------:R-:W-:-:S02]  /*0120*/  PRMT R4, RZ, 0x7610, R4 ;  /* 0x00007610ff047816 */ /* 0x000fc40000000004 */
[----:B---3--:R-:W-:-:S13]  /*0130*/  ISETP.NE.AND P0, PT, R2, RZ, PT ;  /* 0x000000ff0200720c */ /* 0x008fda0003f05270 */
[----:B-12---:R-:W-:Y:S05]  /*0140*/  @!P0 BRA `(.L_x_0) ;  /* 0x0000000000488947 */ /* 0x006fea0003800000 */
[----:B------:R-:W-:-:S07]  /*0150*/  PRMT R0, R2, 0x7610, R0 ;  /* 0x0000761002007816 */ /* 0x000fce0000000000 */
.L_x_1:
[----:B------:R-:W-:Y:S02]  /*0160*/  IMAD.U32 R2, RZ, RZ, UR6 ;  /* 0x00000006ff027e24 */ /* 0x000fe4000f8e00ff */
[----:B------:R-:W-:-:S05]  /*0170*/  IMAD.U32 R3, RZ, RZ, UR7 ;  /* 0x00000007ff037e24 */ /* 0x000fca000f8e00ff */
[----:B------:R-:W2:Y:S01]  /*0180*/  LDG.E.U8.CONSTANT R2, desc[UR8][R2.64] ;  /* 0x0000000802027981 */ /* 0x000ea2000c1e9100 */
[C---:B------:R-:W-:Y:S02]  /*0190*/  PRMT R5, R0.reuse, 0x9910, RZ ;  /* 0x0000991000057816 */ /* 0x040fe400000000ff */
[----:B------:R-:W-:Y:S02]  /*01a0*/  PRMT R4, R0, 0x7610, R4 ;  /* 0x0000761000047816 */ /* 0x000fe40000000004 */
[----:B--2---:R-:W-:-:S13]  /*01b0*/  ISETP.NE.AND P0, PT, R5, R2, PT ;  /* 0x000000020500720c */ /* 0x004fda0003f05270 */
[----:B------:R-:W-:Y:S05]  /*01c0*/  @P0 BRA `(.L_x_0) ;  /* 0x0000000000280947 */ /* 0x000fea0003800000 */
[----:B------:R-:W-:Y:S02]  /*01d0*/  IMAD.U32 R2, RZ, RZ, UR4 ;  /* 0x00000004ff027e24 */ /* 0x000fe4000f8e00ff */
[----:B------:R-:W-:-:S05]  /*01e0*/  IMAD.U32 R3, RZ, RZ, UR5 ;  /* 0x00000005ff037e24 */ /* 0x000fca000f8e00ff */
[----:B------:R-:W2:Y:S01]  /*01f0*/  LDG.E.U8 R0, desc[UR8][R2.64+0x1] ;  /* 0x0000010802007981 */ /* 0x000ea2000c1e1100 */
[----:B------:R-:W-:Y:S02]  /*0200*/  UIADD3 UR4, UP0, UPT, UR4, 0x1, URZ ;  /* 0x0000000104047890 */ /* 0x000fe4000ff1e0ff */
[----:B------:R-:W-:Y:S02]  /*0210*/  UIADD3 UR6, UP1, UPT, UR6, 0x1, URZ ;  /* 0x0000000106067890 */ /* 0x000fe4000ff3e0ff */
[----:B------:R-:W-:Y:S02]  /*0220*/  UIADD3.X UR5, UPT, UPT, URZ, UR5, URZ, UP0, !UPT ;  /* 0x00000005ff057290 */ /* 0x000fe400087fe4ff */
[----:B------:R-:W-:Y:S01]  /*0230*/  UIADD3.X UR7, UPT, UPT, URZ, UR7, URZ, UP1, !UPT ;  /* 0x00000007ff077290 */ /* 0x000fe20008ffe4ff */
[----:B--2---:R-:W-:-:S13]  /*0240*/  ISETP.NE.AND P0, PT, R0, RZ, PT ;  /* 0x000000ff0000720c */ /* 0x004fda0003f05270 */
[----:B------:R-:W-:Y:S05]  /*0250*/  @P0 BRA `(.L_x_1) ;  /* 0xfffffffc00c00947 */ /* 0x000fea000383ffff */
[----:B------:R-:W-:-:S07]  /*0260*/  PRMT R4, RZ, 0x7610, R4 ;  /* 0x00007610ff047816 */ /* 0x000fce0000000004 */
.L_x_0:
[----:B------:R-:W-:Y:S02]  /*0270*/  IMAD.U32 R2, RZ, RZ, UR6 ;  /* 0x00000006ff027e24 */ /* 0x000fe4000f8e00ff */
[----:B------:R-:W-:-:S05]  /*0280*/  IMAD.U32 R3, RZ, RZ, UR7 ;  /* 0x00000007ff037e24 */ /* 0x000fca000f8e00ff */
[----:B------:R-:W2:Y:S01]  /*0290*/  LDG.E.U8.CONSTANT R2, desc[UR8][R2.64] ;  /* 0x0000000802027981 */ /* 0x000ea2000c1e9100 */
[----:B------:R-:W-:Y:S02]  /*02a0*/  LOP3.LUT R5, R4, 0xff, RZ, 0xc0, !PT ;  /* 0x000000ff04057812 */ /* 0x000fe400078ec0ff */
[----:B------:R-:W-:Y:S02]  /*02b0*/  ISETP.NE.AND P0, PT, R7, RZ, PT ;  /* 0x000000ff0700720c */ /* 0x000fe40003f05270 */
[----:B--2---:R-:W-:-:S13]  /*02c0*/  ISETP.NE.AND P1, PT, R5, R2, PT ;  /* 0x000000020500720c */ /* 0x004fda0003f25270 */
[----:B------:R-:W-:Y:S05]  /*02d0*/  @P1 BRA `(.L_x_2) ;  /* 0x0000000000341947 */ /* 0x000fea0003800000 */
[----:B------:R-:W0:Y:S02]  /*02e0*/  LDC.64 R2, c[0x0][0x388] ;  /* 0x0000e200ff027b82 */ /* 0x000e240000000a00 */
[----:B0-----:R-:W-:-:S06]  /*02f0*/  IMAD.WIDE.U32 R2, R7, 0x4, R2 ;  /* 0x0000000407027825 */ /* 0x001fcc00078e0002 */
[----:B------:R-:W2:Y:S01]  /*0300*/  LDG.E R2, desc[UR8][R2.64] ;  /* 0x0000000802027981 */ /* 0x000ea2000c1e1900 */
[----:B------:R-:W0:Y:S01]  /*0310*/  S2UR UR5, SR_CgaCtaId ;  /* 0x00000000000579c3 */ /* 0x000e220000008800 */
[----:B------:R-:W-:Y:S01]  /*0320*/  VOTEU.ANY UR4, UPT, PT ;  /* 0x0000000000047886 */ /* 0x000fe200038e0100 */
[----:B------:R-:W1:Y:S01]  /*0330*/  S2R R0, SR_LANEID ;  /* 0x0000000000007919 */ /* 0x000e620000000000 */
[----:B------:R-:W-:-:S06]  /*0340*/  UFLO.U32 UR4, UR4 ;  /* 0x00000004000472bd */ /* 0x000fcc00080e0000 */
[----:B-1----:R-:W-:Y:S01]  /*0350*/  ISETP.EQ.U32.AND P1, PT, R0, UR4, PT ;  /* 0x0000000400007c0c */ /* 0x002fe2000bf22070 */
[----:B------:R-:W-:Y:S02]  /*0360*/  UMOV UR4, 0x400 ;  /* 0x0000040000047882 */ /* 0x000fe40000000000 */
[----:B0-----:R-:W-:Y:S01]  /*0370*/  ULEA UR4, UR5, UR4, 0x18 ;  /* 0x0000000405047291 */ /* 0x001fe2000f8ec0ff */
[----:B--2---:R-:W0:Y:S02]  /*0380*/  REDUX.SUM UR6, R2 ;  /* 0x00000000020673c4 */ /* 0x004e24000000c000 */
[----:B0-----:R-:W-:-:S07]  /*0390*/  IMAD.U32 R0, RZ, RZ, UR6 ;  /* 0x00000006ff007e24 */ /* 0x001fce000f8e00ff */
[----:B------:R0:W-:Y:S02]  /*03a0*/  @P1 ATOMS.ADD RZ, [UR4], R0 ;  /* 0x00000000ffff198c */ /* 0x0001e40008000004 */
.L_x_2:
[----:B------:R-:W-:Y:S06]  /*03b0*/  BAR.SYNC.DEFER_BLOCKING 0x0 ;  /* 0x0000000000007b1d */ /* 0x000fec0000010000 */
[----:B------:R-:W-:Y:S05]  /*03c0*/  @P0 EXIT ;  /* 0x000000000000094d */ /* 0x000fea0003800000 */
[----:B------:R-:W1:Y:S01]  /*03d0*/  S2UR UR5, SR_CgaCtaId ;  /* 0x00000000000579c3 */ /* 0x000e620000008800 */
[----:B------:R-:W-:-:S07]  /*03e0*/  UMOV UR4, 0x400 ;  /* 0x0000040000047882 */ /* 0x000fce0000000000 */
[----:B------:R-:W2:Y:S01]  /*03f0*/  LDC.64 R2, c[0x0][0x398] ;  /* 0x0000e600ff027b82 */ /* 0x000ea20000000a00 */
[----:B-1----:R-:W-:-:S09]  /*0400*/  ULEA UR4, UR5, UR4, 0x18 ;  /* 0x0000000405047291 */ /* 0x002fd2000f8ec0ff */
[----:B------:R-:W2:Y:S04]  /*0410*/  LDS R5, [UR4] ;  /* 0x00000004ff057984 */ /* 0x000ea80008000800 */
[----:B--2---:R-:W-:Y:S01]  /*0420*/  STG.E desc[UR8][R2.64], R5 ;  /* 0x0000000502007986 */ /* 0x004fe2000c101908 */
[----:B------:R-:W-:Y:S05]  /*0430*/  EXIT ;  /* 0x000000000000794d */ /* 0x000fea0003800000 */
.L_x_3:
[----:B------:R-:W-:-:S00]  /*0440*/  BRA `(.L_x_3) ;  /* 0xfffffffc00fc7947 */ /* 0x000fc0000383ffff */
[----:B------:R-:W-:-:S00]  /*0450*/  NOP ;  /* 0x0000000000007918 */ /* 0x000fc00000000000 */
        /* <DEDUP_REMOVED lines=10> */
.L_x_4:


//--------------------- .nv.global.init           --------------------------
	.section	.nv.global.init,"aw",@progbits
.nv.global.init:
	.type		$str,@object
	.size		$str,(.L_0 - $str)
$str:
        /*0000*/ 	.byte	0x73, 0x75, 0x6d, 0x00
.L_0:


//--------------------- .nv.shared._Z12process_funcPcPiiS0_ --------------------------
	.section	.nv.shared._Z12process_funcPcPiiS0_,"aw",@nobits
	.sectionflags	@""
	.align	4
.nv.shared._Z12process_funcPcPiiS0_:
	.zero		1028


//--------------------- .nv.shared.reserved.0     --------------------------
	.section	.nv.shared.reserved.0,"aw",@nobits
	.weak		__nv_reservedSMEM_offset_0_alias
	.size		__nv_reservedSMEM_offset_0_alias, 0, 64
	.other		__nv_reservedSMEM_offset_0_alias,@"STO_CUDA_RESERVED_SHARED STV_DEFAULT"
__nv_reservedSMEM_offset_0_alias:
	.zero		0
	.zero		64


//--------------------- .nv.constant0._Z12process_funcPcPiiS0_ --------------------------
	.section	.nv.constant0._Z12process_funcPcPiiS0_,"a",@progbits
	.sectionflags	@""
	.align	4
.nv.constant0._Z12process_funcPcPiiS0_:
	.zero		928


//--------------------- SYMBOLS --------------------------

	.type		.nv.reservedSmem.offset0,@object
	.size		.nv.reservedSmem.offset0,0x4
	.type		.nv.reservedSmem.cap,@object
	.size		.nv.reservedSmem.cap,0x4
